	.headerflags	@"EF_CUDA_TEXMODE_UNIFIED EF_CUDA_64BIT_ADDRESS EF_CUDA_ACCELERATORS EF_CUDA_SM90 EF_CUDA_VIRTUAL_SM(EF_CUDA_SM90)"
	.elftype	@"ET_EXEC"


//--------------------- .nv.info                  --------------------------
	.section	.nv.info,"",@"SHT_CUDA_INFO"
	.align	4


	//----- nvinfo : EIATTR_REGCOUNT
	.align		4
        /*0000*/ 	.byte	0x04, 0x2f
        /*0002*/ 	.short	(.L_3 - .L_2)
	.align		4
.L_2:
        /*0004*/ 	.word	index@(triton_poi_fused__native_batch_norm_legit_no_training_relu_42)
        /*0008*/ 	.word	0x00000030


	//----- nvinfo : EIATTR_MIN_STACK_SIZE
	.align		4
.L_3:
        /*000c*/ 	.byte	0x04, 0x12
        /*000e*/ 	.short	(.L_5 - .L_4)
	.align		4
.L_4:
        /*0010*/ 	.word	index@(triton_poi_fused__native_batch_norm_legit_no_training_relu_42)
        /*0014*/ 	.word	0x00000000


	//----- nvinfo : EIATTR_FRAME_SIZE
	.align		4
.L_5:
        /*0018*/ 	.byte	0x04, 0x11
        /*001a*/ 	.short	(.L_7 - .L_6)
	.align		4
.L_6:
        /*001c*/ 	.word	index@(triton_poi_fused__native_batch_norm_legit_no_training_relu_42)
        /*0020*/ 	.word	0x00000000


	//----- nvinfo : EIATTR_MIN_STACK_SIZE
	.align		4
.L_7:
        /*0024*/ 	.byte	0x04, 0x12
        /*0026*/ 	.short	(.L_9 - .L_8)
	.align		4
.L_8:
        /*0028*/ 	.word	index@(triton_poi_fused__native_batch_norm_legit_no_training_relu_42)
        /*002c*/ 	.word	0x00000000
.L_9:


//--------------------- .nv.info.triton_poi_fused__native_batch_norm_legit_no_training_relu_42 --------------------------
	.section	.nv.info.triton_poi_fused__native_batch_norm_legit_no_training_relu_42,"",@"SHT_CUDA_INFO"
	.sectionflags	@""
	.align	4


	//----- nvinfo : EIATTR_CUDA_API_VERSION
	.align		4
        /*0000*/ 	.byte	0x04, 0x37
        /*0002*/ 	.short	(.L_11 - .L_10)
.L_10:
        /*0004*/ 	.word	0x0000007c


	//----- nvinfo : EIATTR_KPARAM_INFO
	.align		4
.L_11:
        /*0008*/ 	.byte	0x04, 0x17
        /*000a*/ 	.short	(.L_13 - .L_12)
.L_12:
        /*000c*/ 	.word	0x00000000
        /*0010*/ 	.short	0x0006
        /*0012*/ 	.short	0x0030
        /*0014*/ 	.byte	0x00, 0xf0, 0x11, 0x00


	//----- nvinfo : EIATTR_KPARAM_INFO
	.align		4
.L_13:
        /*0018*/ 	.byte	0x04, 0x17
        /*001a*/ 	.short	(.L_15 - .L_14)
.L_14:
        /*001c*/ 	.word	0x00000000
        /*0020*/ 	.short	0x0005
        /*0022*/ 	.short	0x0028
        /*0024*/ 	.byte	0x00, 0xf4, 0x21, 0x00


	//----- nvinfo : EIATTR_KPARAM_INFO
	.align		4
.L_15:
        /*0028*/ 	.byte	0x04, 0x17
        /*002a*/ 	.short	(.L_17 - .L_16)
.L_16:
        /*002c*/ 	.word	0x00000000
        /*0030*/ 	.short	0x0004
        /*0032*/ 	.short	0x0020
        /*0034*/ 	.byte	0x00, 0xf4, 0x21, 0x00


	//----- nvinfo : EIATTR_KPARAM_INFO
	.align		4
.L_17:
        /*0038*/ 	.byte	0x04, 0x17
        /*003a*/ 	.short	(.L_19 - .L_18)
.L_18:
        /*003c*/ 	.word	0x00000000
        /*0040*/ 	.short	0x0003
        /*0042*/ 	.short	0x0018
        /*0044*/ 	.byte	0x00, 0xf4, 0x21, 0x00


	//----- nvinfo : EIATTR_KPARAM_INFO
	.align		4
.L_19:
        /*0048*/ 	.byte	0x04, 0x17
        /*004a*/ 	.short	(.L_21 - .L_20)
.L_20:
        /*004c*/ 	.word	0x00000000
        /*0050*/ 	.short	0x0002
        /*0052*/ 	.short	0x0010
        /*0054*/ 	.byte	0x00, 0xf4, 0x21, 0x00


	//----- nvinfo : EIATTR_KPARAM_INFO
	.align		4
.L_21:
        /*0058*/ 	.byte	0x04, 0x17
        /*005a*/ 	.short	(.L_23 - .L_22)
.L_22:
        /*005c*/ 	.word	0x00000000
        /*0060*/ 	.short	0x0001
        /*0062*/ 	.short	0x0008
        /*0064*/ 	.byte	0x00, 0xf4, 0x21, 0x00


	//----- nvinfo : EIATTR_KPARAM_INFO
	.align		4
.L_23:
        /*0068*/ 	.byte	0x04, 0x17
        /*006a*/ 	.short	(.L_25 - .L_24)
.L_24:
        /*006c*/ 	.word	0x00000000
        /*0070*/ 	.short	0x0000
        /*0072*/ 	.short	0x0000
        /*0074*/ 	.byte	0x00, 0xf4, 0x21, 0x00


	//----- nvinfo : EIATTR_SPARSE_MMA_MASK
	.align		4
.L_25:
        /*0078*/ 	.byte	0x03, 0x50
        /*007a*/ 	.short	0x0000


	//----- nvinfo : EIATTR_MAXREG_COUNT
	.align		4
        /*007c*/ 	.byte	0x03, 0x1b
        /*007e*/ 	.short	0x00ff


	//----- nvinfo : EIATTR_EXIT_INSTR_OFFSETS
	.align		4
        /*0080*/ 	.byte	0x04, 0x1c
        /*0082*/ 	.short	(.L_27 - .L_26)


	//   ....[0]....
.L_26:
        /*0084*/ 	.word	0x00000db0


	//   ....[1]....
        /*0088*/ 	.word	0x00000dd0


	//----- nvinfo : EIATTR_REQNTID
	.align		4
.L_27:
        /*008c*/ 	.byte	0x04, 0x10
        /*008e*/ 	.short	(.L_29 - .L_28)
.L_28:
        /*0090*/ 	.word	0x00000080
        /*0094*/ 	.word	0x00000001
        /*0098*/ 	.word	0x00000001


	//----- nvinfo : EIATTR_CBANK_PARAM_SIZE
	.align		4
.L_29:
        /*009c*/ 	.byte	0x03, 0x19
        /*009e*/ 	.short	0x0034


	//----- nvinfo : EIATTR_PARAM_CBANK
	.align		4
        /*00a0*/ 	.byte	0x04, 0x0a
        /*00a2*/ 	.short	(.L_31 - .L_30)
	.align		4
.L_30:
        /*00a4*/ 	.word	index@(.nv.constant0.triton_poi_fused__native_batch_norm_legit_no_training_relu_42)
        /*00a8*/ 	.short	0x0210
        /*00aa*/ 	.short	0x0034


	//----- nvinfo : EIATTR_SW_WAR
	.align		4
.L_31:
        /*00ac*/ 	.byte	0x04, 0x36
        /*00ae*/ 	.short	(.L_33 - .L_32)
.L_32:
        /*00b0*/ 	.word	0x00000008
.L_33:


//--------------------- .nv.callgraph             --------------------------
	.section	.nv.callgraph,"",@"SHT_CUDA_CALLGRAPH"
	.align	4
	.sectionentsize	8
	.align		4
        /*0000*/ 	.word	0x00000000
	.align		4
        /*0004*/ 	.word	0xffffffff
	.align		4
        /*0008*/ 	.word	0x00000000
	.align		4
        /*000c*/ 	.word	0xfffffffe
	.align		4
        /*0010*/ 	.word	0x00000000
	.align		4
        /*0014*/ 	.word	0xfffffffd
	.align		4
        /*0018*/ 	.word	0x00000000
	.align		4
        /*001c*/ 	.word	0xfffffffc


//--------------------- .nv.constant4             --------------------------
	.section	.nv.constant4,"a",@progbits
	.align	8
	.align		8
.nv.constant4:
        /*0000*/ 	.dword	_$_str
	.align		8
        /*0008*/ 	.dword	_$_str_$_2


//--------------------- .text.triton_poi_fused__native_batch_norm_legit_no_training_relu_42 --------------------------
	.section	.text.triton_poi_fused__native_batch_norm_legit_no_training_relu_42,"ax",@progbits
	.align	128
        .global         triton_poi_fused__native_batch_norm_legit_no_training_relu_42
        .type           triton_poi_fused__native_batch_norm_legit_no_training_relu_42,@function
        .size           triton_poi_fused__native_batch_norm_legit_no_training_relu_42,(.L_x_1 - triton_poi_fused__native_batch_norm_legit_no_training_relu_42)
        .other          triton_poi_fused__native_batch_norm_legit_no_training_relu_42,@"STO_CUDA_ENTRY STV_DEFAULT"
triton_poi_fused__native_batch_norm_legit_no_training_relu_42:
.text.triton_poi_fused__native_batch_norm_legit_no_training_relu_42:
[----:B------:R-:W0:Y:S01]  /*0000*/  LDC R1, c[0x0][0x28] ;  /* 0x00000a00ff017b82 */ /* 0x000e220000000800 */
[----:B------:R-:W1:Y:S07]  /*0010*/  S2R R0, SR_TID.X ;  /* 0x0000000000007919 */ /* 0x000e6e0000002100 */
[----:B------:R-:W2:Y:S01]  /*0020*/  LDC.64 R4, c[0x0][0x220] ;  /* 0x00008800ff047b82 */ /* 0x000ea20000000a00 */
[----:B------:R-:W-:Y:S01]  /*0030*/  MOV R42, RZ ;  /* 0x000000ff002a7202 */ /* 0x000fe20000000f00 */
[----:B------:R-:W3:Y:S01]  /*0040*/  S2R R3, SR_CTAID.X ;  /* 0x0000000000037919 */ /* 0x000ee20000002500 */
[----:B------:R-:W-:Y:S01]  /*0050*/  HFMA2.MMA R38, -RZ, RZ, 0, 0 ;  /* 0x00000000ff267435 */ /* 0x000fe200000001ff */
[----:B------:R-:W-:Y:S01]  /*0060*/  ULDC.64 UR4, c[0x0][0x208] ;  /* 0x0000820000047ab9 */ /* 0x000fe20000000a00 */
[----:B------:R-:W-:-:S02]  /*0070*/  CS2R R36, SRZ ;  /* 0x0000000000247805 */ /* 0x000fc4000001ff00 */
[----:B------:R-:W-:Y:S02]  /*0080*/  CS2R R24, SRZ ;  /* 0x0000000000187805 */ /* 0x000fe4000001ff00 */
[----:B------:R-:W-:Y:S02]  /*0090*/  MOV R6, RZ ;  /* 0x000000ff00067202 */ /* 0x000fe40000000f00 */
[----:B------:R-:W-:Y:S02]  /*00a0*/  CS2R R34, SRZ ;  /* 0x0000000000227805 */ /* 0x000fe4000001ff00 */
[----:B------:R-:W-:Y:S01]  /*00b0*/  CS2R R32, SRZ ;  /* 0x0000000000207805 */ /* 0x000fe2000001ff00 */
[----:B------:R-:W4:Y:S08]  /*00c0*/  LDC.64 R30, c[0x0][0x218] ;  /* 0x00008600ff1e7b82 */ /* 0x000f300000000a00 */
[----:B------:R-:W5:Y:S08]  /*00d0*/  LDC.64 R28, c[0x0][0x228] ;  /* 0x00008a00ff1c7b82 */ /* 0x000f700000000a00 */
[----:B------:R-:W2:Y:S01]  /*00e0*/  LDC.64 R16, c[0x0][0x230] ;  /* 0x00008c00ff107b82 */ /* 0x000ea20000000a00 */
[----:B-1----:R-:W-:-:S02]  /*00f0*/  SHF.L.U32 R0, R0, 0x2, RZ ;  /* 0x0000000200007819 */ /* 0x002fc400000006ff */
[----:B---3--:R-:W-:-:S05]  /*0100*/  SHF.R.S32.HI R7, RZ, 0x15, R3 ;  /* 0x00000015ff077819 */ /* 0x008fca0000011403 */
[----:B------:R-:W1:Y:S01]  /*0110*/  LDC.64 R26, c[0x0][0x210] ;  /* 0x00008400ff1a7b82 */ /* 0x000e620000000a00 */
[----:B------:R-:W-:Y:S02]  /*0120*/  LOP3.LUT R0, R0, 0x1fc, RZ, 0xc0, !PT ;  /* 0x000001fc00007812 */ /* 0x000fe400078ec0ff */
[----:B------:R-:W-:Y:S02]  /*0130*/  SGXT R7, R7, 0x1 ;  /* 0x000000010707781a */ /* 0x000fe40000000200 */
[----:B------:R-:W-:-:S04]  /*0140*/  LEA R0, R3, R0, 0xa ;  /* 0x0000000003007211 */ /* 0x000fc800078e50ff */
[----:B------:R-:W-:Y:S02]  /*0150*/  LEA.HI R2, R7, R0, RZ, 0x4 ;  /* 0x0000000007027211 */ /* 0x000fe400078f20ff */
[----:B------:R-:W-:Y:S02]  /*0160*/  ISETP.GE.AND P1, PT, R0, 0x16600, PT ;  /* 0x000166000000780c */ /* 0x000fe40003f26270 */
[----:B------:R-:W-:Y:S01]  /*0170*/  SHF.R.S32.HI R3, RZ, 0x4, R2 ;  /* 0x00000004ff037819 */ /* 0x000fe20000011402 */
[----:B------:R-:W-:-:S10]  /*0180*/  HFMA2.MMA R2, -RZ, RZ, 0, 0 ;  /* 0x00000000ff027435 */ /* 0x000fd400000001ff */
[----:B------:R-:W-:-:S05]  /*0190*/  IMAD.HI R2, R3, -0x48f044a5, R2 ;  /* 0xb70fbb5b03027827 */ /* 0x000fca00078e0202 */
[----:B------:R-:W-:-:S04]  /*01a0*/  SHF.R.U32.HI R9, RZ, 0x1f, R2 ;  /* 0x0000001fff097819 */ /* 0x000fc80000011602 */
[----:B------:R-:W-:-:S05]  /*01b0*/  LEA.HI.SX32 R9, R2, R9, 0x16 ;  /* 0x0000000902097211 */ /* 0x000fca00078fb2ff */
[----:B------:R-:W-:-:S04]  /*01c0*/  IMAD R41, R9, -0x598, R3 ;  /* 0xfffffa6809297824 */ /* 0x000fc800078e0203 */
[----:B--2---:R-:W-:-:S05]  /*01d0*/  IMAD.WIDE R2, R41, 0x4, R4 ;  /* 0x0000000429027825 */ /* 0x004fca00078e0204 */
[----:B------:R-:W2:Y:S04]  /*01e0*/  @!P1 LDG.E.EL R42, desc[UR4][R2.64] ;  /* 0x00000004022a9981 */ /* 0x000ea8000c2e1900 */
[----:B------:R-:W3:Y:S01]  /*01f0*/  @!P1 LDG.E.EL R38, desc[UR4][R2.64] ;  /* 0x0000000402269981 */ /* 0x000ee2000c2e1900 */
[----:B------:R-:W-:-:S03]  /*0200*/  IADD3 R8, R0, 0x200, RZ ;  /* 0x0000020000087810 */ /* 0x000fc60007ffe0ff */
[----:B------:R-:W3:Y:S04]  /*0210*/  @!P1 LDG.E.EL R36, desc[UR4][R2.64] ;  /* 0x0000000402249981 */ /* 0x000ee8000c2e1900 */
[----:B------:R1:W3:Y:S01]  /*0220*/  @!P1 LDG.E.EL R25, desc[UR4][R2.64] ;  /* 0x0000000402199981 */ /* 0x0002e2000c2e1900 */
[----:B------:R-:W-:-:S04]  /*0230*/  LEA.HI R7, R7, R8, RZ, 0x4 ;  /* 0x0000000807077211 */ /* 0x000fc800078f20ff */
[----:B------:R-:W-:-:S05]  /*0240*/  SHF.R.S32.HI R7, RZ, 0x4, R7 ;  /* 0x00000004ff077819 */ /* 0x000fca0000011407 */
[----:B------:R-:W-:-:S05]  /*0250*/  IMAD.HI R6, R7, -0x48f044a5, R6 ;  /* 0xb70fbb5b07067827 */ /* 0x000fca00078e0206 */
[----:B------:R-:W-:Y:S02]  /*0260*/  SHF.R.U32.HI R9, RZ, 0x1f, R6 ;  /* 0x0000001fff097819 */ /* 0x000fe40000011606 */
[----:B------:R-:W-:Y:S02]  /*0270*/  ISETP.GE.AND P0, PT, R8, 0x16600, PT ;  /* 0x000166000800780c */ /* 0x000fe40003f06270 */
[----:B------:R-:W-:-:S05]  /*0280*/  LEA.HI.SX32 R9, R6, R9, 0x16 ;  /* 0x0000000906097211 */ /* 0x000fca00078fb2ff */
[----:B------:R-:W-:-:S04]  /*0290*/  IMAD R39, R9, -0x598, R7 ;  /* 0xfffffa6809277824 */ /* 0x000fc800078e0207 */
[----:B------:R-:W-:-:S05]  /*02a0*/  IMAD.WIDE R4, R39, 0x4, R4 ;  /* 0x0000000427047825 */ /* 0x000fca00078e0204 */
[----:B------:R-:W3:Y:S04]  /*02b0*/  @!P0 LDG.E.EL R34, desc[UR4][R4.64] ;  /* 0x0000000404228981 */ /* 0x000ee8000c2e1900 */
[----:B------:R-:W3:Y:S04]  /*02c0*/  @!P0 LDG.E.EL R35, desc[UR4][R4.64] ;  /* 0x0000000404238981 */ /* 0x000ee8000c2e1900 */
[----:B------:R-:W3:Y:S04]  /*02d0*/  @!P0 LDG.E.EL R33, desc[UR4][R4.64] ;  /* 0x0000000404218981 */ /* 0x000ee8000c2e1900 */
[----:B------:R5:W3:Y:S01]  /*02e0*/  @!P0 LDG.E.EL R32, desc[UR4][R4.64] ;  /* 0x0000000404208981 */ /* 0x000ae2000c2e1900 */
[----:B-1----:R-:W-:Y:S01]  /*02f0*/  CS2R R2, SRZ ;  /* 0x0000000000027805 */ /* 0x002fe2000001ff00 */
[----:B----4-:R-:W-:Y:S01]  /*0300*/  IMAD.WIDE R10, R41, 0x4, R30 ;  /* 0x00000004290a7825 */ /* 0x010fe200078e021e */
[----:B------:R-:W-:-:S02]  /*0310*/  CS2R R8, SRZ ;  /* 0x0000000000087805 */ /* 0x000fc4000001ff00 */
[----:B------:R-:W-:Y:S02]  /*0320*/  CS2R R20, SRZ ;  /* 0x0000000000147805 */ /* 0x000fe4000001ff00 */
[----:B------:R-:W4:Y:S01]  /*0330*/  @!P1 LDG.E.EL R37, desc[UR4][R10.64] ;  /* 0x000000040a259981 */ /* 0x000f22000c2e1900 */
[----:B0----5:R-:W-:-:S03]  /*0340*/  CS2R R4, SRZ ;  /* 0x0000000000047805 */ /* 0x021fc6000001ff00 */
[----:B------:R-:W5:Y:S01]  /*0350*/  @!P1 LDG.E.EL R2, desc[UR4][R10.64] ;  /* 0x000000040a029981 */ /* 0x000f62000c2e1900 */
[----:B------:R-:W-:-:S03]  /*0360*/  IMAD.WIDE R18, R41, 0x4, R28 ;  /* 0x0000000429127825 */ /* 0x000fc600078e021c */
[----:B------:R-:W4:Y:S04]  /*0370*/  @!P1 LDG.E.EL R3, desc[UR4][R10.64] ;  /* 0x000000040a039981 */ /* 0x000f28000c2e1900 */
[----:B------:R0:W4:Y:S01]  /*0380*/  @!P1 LDG.E.EL R4, desc[UR4][R10.64] ;  /* 0x000000040a049981 */ /* 0x000122000c2e1900 */
[----:B------:R-:W-:-:S03]  /*0390*/  CS2R R6, SRZ ;  /* 0x0000000000067805 */ /* 0x000fc6000001ff00 */
[----:B------:R-:W4:Y:S01]  /*03a0*/  @!P1 LDG.E.EL R9, desc[UR4][R18.64] ;  /* 0x0000000412099981 */ /* 0x000f22000c2e1900 */
[----:B------:R-:W-:-:S03]  /*03b0*/  IMAD.WIDE R30, R39, 0x4, R30 ;  /* 0x00000004271e7825 */ /* 0x000fc600078e021e */
[----:B------:R-:W4:Y:S01]  /*03c0*/  @!P1 LDG.E.EL R20, desc[UR4][R18.64] ;  /* 0x0000000412149981 */ /* 0x000f22000c2e1900 */
[----:B0-----:R-:W-:Y:S02]  /*03d0*/  CS2R R10, SRZ ;  /* 0x00000000000a7805 */ /* 0x001fe4000001ff00 */
[----:B------:R-:W-:Y:S01]  /*03e0*/  CS2R R22, SRZ ;  /* 0x0000000000167805 */ /* 0x000fe2000001ff00 */
[----:B------:R-:W-:Y:S01]  /*03f0*/  IMAD.WIDE R28, R39, 0x4, R28 ;  /* 0x00000004271c7825 */ /* 0x000fe200078e021c */
[----:B------:R-:W4:Y:S04]  /*0400*/  @!P0 LDG.E.EL R5, desc[UR4][R30.64] ;  /* 0x000000041e058981 */ /* 0x000f28000c2e1900 */
[----:B------:R-:W4:Y:S04]  /*0410*/  @!P1 LDG.E.EL R10, desc[UR4][R18.64] ;  /* 0x00000004120a9981 */ /* 0x000f28000c2e1900 */
[----:B------:R-:W4:Y:S04]  /*0420*/  @!P1 LDG.E.EL R11, desc[UR4][R18.64] ;  /* 0x00000004120b9981 */ /* 0x000f28000c2e1900 */
[----:B------:R-:W4:Y:S04]  /*0430*/  @!P0 LDG.E.EL R6, desc[UR4][R30.64] ;  /* 0x000000041e068981 */ /* 0x000f28000c2e1900 */
[----:B------:R-:W4:Y:S04]  /*0440*/  @!P0 LDG.E.EL R7, desc[UR4][R30.64] ;  /* 0x000000041e078981 */ /* 0x000f28000c2e1900 */
[----:B------:R0:W4:Y:S04]  /*0450*/  @!P0 LDG.E.EL R8, desc[UR4][R30.64] ;  /* 0x000000041e088981 */ /* 0x000128000c2e1900 */
[----:B------:R-:W4:Y:S04]  /*0460*/  @!P0 LDG.E.EL R21, desc[UR4][R28.64] ;  /* 0x000000041c158981 */ /* 0x000f28000c2e1900 */
[----:B------:R-:W4:Y:S01]  /*0470*/  @!P0 LDG.E.EL R22, desc[UR4][R28.64] ;  /* 0x000000041c168981 */ /* 0x000f22000c2e1900 */
[----:B0-----:R-:W-:-:S03]  /*0480*/  IMAD.WIDE R30, R41, 0x4, R16 ;  /* 0x00000004291e7825 */ /* 0x001fc600078e0210 */
[----:B------:R-:W4:Y:S01]  /*0490*/  @!P0 LDG.E.EL R23, desc[UR4][R28.64] ;  /* 0x000000041c178981 */ /* 0x000f22000c2e1900 */
[----:B------:R-:W-:-:S03]  /*04a0*/  IMAD.WIDE R16, R39, 0x4, R16 ;  /* 0x0000000427107825 */ /* 0x000fc600078e0210 */
[----:B------:R0:W4:Y:S02]  /*04b0*/  @!P0 LDG.E.EL R24, desc[UR4][R28.64] ;  /* 0x000000041c188981 */ /* 0x000124000c2e1900 */
[----:B0-----:R-:W-:-:S06]  /*04c0*/  CS2R R28, SRZ ;  /* 0x00000000001c7805 */ /* 0x001fcc000001ff00 */
[----:B------:R-:W4:Y:S04]  /*04d0*/  @!P0 LDG.E.EL R28, desc[UR4][R16.64] ;  /* 0x00000004101c8981 */ /* 0x000f28000c2e1900 */
[----:B------:R-:W4:Y:S01]  /*04e0*/  @!P0 LDG.E.EL R29, desc[UR4][R16.64] ;  /* 0x00000004101d8981 */ /* 0x000f22000c2e1900 */
[----:B------:R-:W-:-:S06]  /*04f0*/  CS2R R40, SRZ ;  /* 0x0000000000287805 */ /* 0x000fcc000001ff00 */
[----:B------:R-:W4:Y:S04]  /*0500*/  @!P1 LDG.E.EL R40, desc[UR4][R30.64] ;  /* 0x000000041e289981 */ /* 0x000f28000c2e1900 */
[----:B------:R-:W4:Y:S01]  /*0510*/  @!P1 LDG.E.EL R41, desc[UR4][R30.64] ;  /* 0x000000041e299981 */ /* 0x000f22000c2e1900 */
[----:B------:R-:W-:Y:S02]  /*0520*/  CS2R R12, SRZ ;  /* 0x00000000000c7805 */ /* 0x000fe4000001ff00 */
[----:B------:R-:W-:Y:S01]  /*0530*/  CS2R R14, SRZ ;  /* 0x00000000000e7805 */ /* 0x000fe2000001ff00 */
[----:B------:R-:W-:-:S05]  /*0540*/  IMAD.WIDE R26, R0, 0x4, R26 ;  /* 0x00000004001a7825 */ /* 0x000fca00078e021a */
[----:B------:R-:W4:Y:S01]  /*0550*/  @!P1 LDG.E.128 R12, desc[UR4][R26.64] ;  /* 0x000000041a0c9981 */ /* 0x000f22000c1e1d00 */
[----:B--2---:R-:W-:-:S04]  /*0560*/  FADD R44, R42, 0.0010000000474974513054 ;  /* 0x3a83126f2a2c7421 */ /* 0x004fc80000000000 */
[----:B------:R-:W0:Y:S01]  /*0570*/  MUFU.SQRT R18, R44 ;  /* 0x0000002c00127308 */ /* 0x000e220000002000 */
[----:B---3--:R-:W-:Y:S01]  /*0580*/  FADD R19, R38, 0.0010000000474974513054 ;  /* 0x3a83126f26137421 */ /* 0x008fe20000000000 */
[----:B------:R-:W-:Y:S01]  /*0590*/  CS2R R38, SRZ ;  /* 0x0000000000267805 */ /* 0x000fe2000001ff00 */
[----:B------:R-:W-:-:S05]  /*05a0*/  FADD R36, R36, 0.0010000000474974513054 ;  /* 0x3a83126f24247421 */ /* 0x000fca0000000000 */
[----:B------:R-:W1:Y:S01]  /*05b0*/  MUFU.SQRT R19, R19 ;  /* 0x0000001300137308 */ /* 0x000e620000002000 */
[----:B------:R-:W-:Y:S01]  /*05c0*/  FADD R25, R25, 0.0010000000474974513054 ;  /* 0x3a83126f19197421 */ /* 0x000fe20000000000 */
[----:B------:R-:W2:Y:S04]  /*05d0*/  @!P0 LDG.E.EL R38, desc[UR4][R16.64] ;  /* 0x0000000410268981 */ /* 0x000ea8000c2e1900 */
[----:B------:R3:W2:Y:S01]  /*05e0*/  @!P0 LDG.E.EL R39, desc[UR4][R16.64] ;  /* 0x0000000410278981 */ /* 0x0006a2000c2e1900 */
[C---:B0-----:R-:W-:Y:S01]  /*05f0*/  FSETP.GT.AND P3, PT, R18.reuse, 8.50705917302346158658e+37, PT ;  /* 0x7e8000001200780b */ /* 0x041fe20003f64000 */
[----:B------:R0:W0:Y:S01]  /*0600*/  MUFU.SQRT R44, R25 ;  /* 0x00000019002c7308 */ /* 0x0000220000002000 */
[----:B------:R-:W-:Y:S01]  /*0610*/  FSETP.GEU.AND P6, PT, R18, 1.175494350822287508e-38, PT ;  /* 0x008000001200780b */ /* 0x000fe20003fce000 */
[----:B---3--:R-:W-:-:S06]  /*0620*/  HFMA2.MMA R16, -RZ, RZ, 1.625, 0 ;  /* 0x3e800000ff107435 */ /* 0x008fcc00000001ff */
[----:B------:R-:W3:Y:S01]  /*0630*/  MUFU.SQRT R36, R36 ;  /* 0x0000002400247308 */ /* 0x000ee20000002000 */
[----:B-1----:R-:W-:-:S03]  /*0640*/  FSETP.GT.AND P5, PT, R19, 8.50705917302346158658e+37, PT ;  /* 0x7e8000001300780b */ /* 0x002fc60003fa4000 */
[----:B------:R-:W-:Y:S01]  /*0650*/  @P3 FMUL R18, R18, 0.25 ;  /* 0x3e80000012123820 */ /* 0x000fe20000400000 */
[----:B------:R-:W-:Y:S02]  /*0660*/  FSETP.GEU.AND P2, PT, R19, 1.175494350822287508e-38, PT ;  /* 0x008000001300780b */ /* 0x000fe40003f4e000 */
[----:B0-----:R-:W-:Y:S01]  /*0670*/  FSEL R25, R16, 1, P3 ;  /* 0x3f80000010197808 */ /* 0x001fe20001800000 */
[----:B------:R-:W-:Y:S01]  /*0680*/  @!P6 FMUL R18, R18, 16777216 ;  /* 0x4b8000001212e820 */ /* 0x000fe20000400000 */
[----:B------:R-:W-:-:S03]  /*0690*/  FSETP.GT.AND P4, PT, R44, 8.50705917302346158658e+37, PT ;  /* 0x7e8000002c00780b */ /* 0x000fc60003f84000 */
[----:B------:R-:W-:Y:S01]  /*06a0*/  @!P6 FMUL R25, R25, 16777216 ;  /* 0x4b8000001919e820 */ /* 0x000fe20000400000 */
[----:B---3--:R-:W-:Y:S01]  /*06b0*/  FSETP.GT.AND P6, PT, R36, 8.50705917302346158658e+37, PT ;  /* 0x7e8000002400780b */ /* 0x008fe20003fc4000 */
[----:B------:R-:W-:Y:S01]  /*06c0*/  @P5 FMUL R19, R19, 0.25 ;  /* 0x3e80000013135820 */ /* 0x000fe20000400000 */
[----:B------:R-:W-:Y:S02]  /*06d0*/  FSEL R45, R16, 1, P5 ;  /* 0x3f800000102d7808 */ /* 0x000fe40002800000 */
[----:B------:R-:W-:Y:S02]  /*06e0*/  FSETP.GEU.AND P3, PT, R44, 1.175494350822287508e-38, PT ;  /* 0x008000002c00780b */ /* 0x000fe40003f6e000 */
[----:B------:R-:W-:Y:S02]  /*06f0*/  FSETP.GEU.AND P5, PT, R36, 1.175494350822287508e-38, PT ;  /* 0x008000002400780b */ /* 0x000fe40003fae000 */
[----:B------:R-:W-:Y:S01]  /*0700*/  CS2R R42, SRZ ;  /* 0x00000000002a7805 */ /* 0x000fe2000001ff00 */
[----:B------:R-:W-:Y:S01]  /*0710*/  @!P2 FMUL R19, R19, 16777216 ;  /* 0x4b8000001313a820 */ /* 0x000fe20000400000 */
[----:B------:R-:W0:Y:S01]  /*0720*/  MUFU.RCP R18, R18 ;  /* 0x0000001200127308 */ /* 0x000e220000001000 */
[----:B------:R-:W-:-:S03]  /*0730*/  @P4 FMUL R44, R44, 0.25 ;  /* 0x3e8000002c2c4820 */ /* 0x000fc60000400000 */
[----:B------:R-:W3:Y:S01]  /*0740*/  @!P1 LDG.E.EL R42, desc[UR4][R30.64] ;  /* 0x000000041e2a9981 */ /* 0x000ee2000c2e1900 */
[----:B------:R-:W-:-:S03]  /*0750*/  @P6 FMUL R36, R36, 0.25 ;  /* 0x3e80000024246820 */ /* 0x000fc60000400000 */
[----:B------:R1:W2:Y:S01]  /*0760*/  @!P1 LDG.E.EL R43, desc[UR4][R30.64] ;  /* 0x000000041e2b9981 */ /* 0x0002a2000c2e1900 */
[----:B------:R-:W-:Y:S01]  /*0770*/  FADD R34, R34, 0.0010000000474974513054 ;  /* 0x3a83126f22227421 */ /* 0x000fe20000000000 */
[----:B------:R-:W-:Y:S01]  /*0780*/  @!P3 FMUL R44, R44, 16777216 ;  /* 0x4b8000002c2cb820 */ /* 0x000fe20000400000 */
[----:B------:R-:W-:Y:S01]  /*0790*/  @!P5 FMUL R36, R36, 16777216 ;  /* 0x4b8000002424d820 */ /* 0x000fe20000400000 */
[----:B-1----:R1:W0:Y:S01]  /*07a0*/  MUFU.RCP R30, R19 ;  /* 0x00000013001e7308 */ /* 0x0022220000001000 */
[----:B------:R-:W-:Y:S01]  /*07b0*/  @!P2 FMUL R45, R45, 16777216 ;  /* 0x4b8000002d2da820 */ /* 0x000fe20000400000 */
[----:B------:R-:W-:-:S06]  /*07c0*/  FADD R35, R35, 0.0010000000474974513054 ;  /* 0x3a83126f23237421 */ /* 0x000fcc0000000000 */
[----:B------:R0:W-:Y:S01]  /*07d0*/  MUFU.SQRT R17, R34 ;  /* 0x0000002200117308 */ /* 0x0001e20000002000 */
[----:B-1----:R-:W-:-:S07]  /*07e0*/  FSEL R19, R16, 1, P4 ;  /* 0x3f80000010137808 */ /* 0x002fce0002000000 */
[----:B------:R-:W1:Y:S01]  /*07f0*/  MUFU.RCP R31, R44 ;  /* 0x0000002c001f7308 */ /* 0x000e620000001000 */
[----:B0-----:R-:W-:Y:S01]  /*0800*/  FMUL R25, R18, R25 ;  /* 0x0000001912197220 */ /* 0x001fe20000400000 */
[----:B------:R-:W-:-:S06]  /*0810*/  FMUL R30, R30, R45 ;  /* 0x0000002d1e1e7220 */ /* 0x000fcc0000400000 */
[----:B------:R-:W0:Y:S01]  /*0820*/  MUFU.RCP R36, R36 ;  /* 0x0000002400247308 */ /* 0x000e220000001000 */
[----:B------:R-:W-:Y:S01]  /*0830*/  FSEL R45, R16, 1, P6 ;  /* 0x3f800000102d7808 */ /* 0x000fe20003000000 */
[----:B------:R-:W-:-:S06]  /*0840*/  @!P3 FMUL R19, R19, 16777216 ;  /* 0x4b8000001313b820 */ /* 0x000fcc0000400000 */
[----:B------:R-:W5:Y:S01]  /*0850*/  MUFU.SQRT R18, R35 ;  /* 0x0000002300127308 */ /* 0x000f620000002000 */
[----:B------:R-:W-:Y:S01]  /*0860*/  @!P5 FMUL R45, R45, 16777216 ;  /* 0x4b8000002d2dd820 */ /* 0x000fe20000400000 */
[----:B------:R-:W-:Y:S01]  /*0870*/  FADD R34, R33, 0.0010000000474974513054 ;  /* 0x3a83126f21227421 */ /* 0x000fe20000000000 */
[----:B-1----:R-:W-:Y:S01]  /*0880*/  FMUL R31, R31, R19 ;  /* 0x000000131f1f7220 */ /* 0x002fe20000400000 */
[C---:B------:R-:W-:Y:S01]  /*0890*/  FSETP.GT.AND P3, PT, R17.reuse, 8.50705917302346158658e+37, PT ;  /* 0x7e8000001100780b */ /* 0x040fe20003f64000 */
[----:B------:R-:W-:Y:S01]  /*08a0*/  FADD R19, R32, 0.0010000000474974513054 ;  /* 0x3a83126f20137421 */ /* 0x000fe20000000000 */
[----:B0-----:R-:W-:Y:S01]  /*08b0*/  FMUL R32, R36, R45 ;  /* 0x0000002d24207220 */ /* 0x001fe20000400000 */
[----:B------:R-:W-:Y:S01]  /*08c0*/  FSETP.GEU.AND P6, PT, R17, 1.175494350822287508e-38, PT ;  /* 0x008000001100780b */ /* 0x000fe20003fce000 */
[----:B------:R-:W0:Y:S01]  /*08d0*/  MUFU.SQRT R36, R34 ;  /* 0x0000002200247308 */ /* 0x000e220000002000 */
[----:B------:R-:W-:Y:S02]  /*08e0*/  FSEL R33, R16, 1, P3 ;  /* 0x3f80000010217808 */ /* 0x000fe40001800000 */
[----:B-----5:R-:W-:-:S06]  /*08f0*/  FSETP.GT.AND P5, PT, R18, 8.50705917302346158658e+37, PT ;  /* 0x7e8000001200780b */ /* 0x020fcc0003fa4000 */
[----:B------:R-:W-:Y:S01]  /*0900*/  @P3 FMUL R17, R17, 0.25 ;  /* 0x3e80000011113820 */ /* 0x000fe20000400000 */
[----:B------:R-:W1:Y:S03]  /*0910*/  MUFU.SQRT R19, R19 ;  /* 0x0000001300137308 */ /* 0x000e660000002000 */
[----:B------:R-:W-:Y:S01]  /*0920*/  @!P6 FMUL R17, R17, 16777216 ;  /* 0x4b8000001111e820 */ /* 0x000fe20000400000 */
[----:B------:R-:W-:Y:S01]  /*0930*/  @!P6 FMUL R33, R33, 16777216 ;  /* 0x4b8000002121e820 */ /* 0x000fe20000400000 */
[----:B0-----:R-:W-:Y:S02]  /*0940*/  FSETP.GT.AND P6, PT, R36, 8.50705917302346158658e+37, PT ;  /* 0x7e8000002400780b */ /* 0x001fe40003fc4000 */
[C---:B------:R-:W-:Y:S01]  /*0950*/  FSETP.GEU.AND P2, PT, R18.reuse, 1.175494350822287508e-38, PT ;  /* 0x008000001200780b */ /* 0x040fe20003f4e000 */
[----:B------:R-:W-:Y:S01]  /*0960*/  @P5 FMUL R18, R18, 0.25 ;  /* 0x3e80000012125820 */ /* 0x000fe20000400000 */
[----:B------:R-:W-:-:S02]  /*0970*/  FSEL R34, R16, 1, P5 ;  /* 0x3f80000010227808 */ /* 0x000fc40002800000 */
[----:B------:R-:W-:Y:S02]  /*0980*/  FSETP.GEU.AND P5, PT, R36, 1.175494350822287508e-38, PT ;  /* 0x008000002400780b */ /* 0x000fe40003fae000 */
[----:B-1----:R-:W-:-:S05]  /*0990*/  FSETP.GT.AND P4, PT, R19, 8.50705917302346158658e+37, PT ;  /* 0x7e8000001300780b */ /* 0x002fca0003f84000 */
[----:B------:R-:W-:Y:S01]  /*09a0*/  @P6 FMUL R36, R36, 0.25 ;  /* 0x3e80000024246820 */ /* 0x000fe20000400000 */
[----:B------:R-:W-:Y:S01]  /*09b0*/  FSETP.GEU.AND P3, PT, R19, 1.175494350822287508e-38, PT ;  /* 0x008000001300780b */ /* 0x000fe20003f6e000 */
[----:B------:R0:W1:Y:S04]  /*09c0*/  MUFU.RCP R44, R17 ;  /* 0x00000011002c7308 */ /* 0x0000680000001000 */
[----:B------:R-:W-:-:S06]  /*09d0*/  @!P5 FMUL R36, R36, 16777216 ;  /* 0x4b8000002424d820 */ /* 0x000fcc0000400000 */
[----:B------:R-:W5:Y:S01]  /*09e0*/  MUFU.RCP R36, R36 ;  /* 0x0000002400247308 */ /* 0x000f620000001000 */
[----:B0-----:R-:W-:Y:S01]  /*09f0*/  FSEL R17, R16, 1, P6 ;  /* 0x3f80000010117808 */ /* 0x001fe20003000000 */
[----:B------:R-:W-:Y:S01]  /*0a00*/  @P4 FMUL R19, R19, 0.25 ;  /* 0x3e80000013134820 */ /* 0x000fe20000400000 */
[----:B------:R-:W-:-:S03]  /*0a10*/  @!P2 FMUL R18, R18, 16777216 ;  /* 0x4b8000001212a820 */ /* 0x000fc60000400000 */
[----:B------:R-:W-:Y:S01]  /*0a20*/  @!P3 FMUL R19, R19, 16777216 ;  /* 0x4b8000001313b820 */ /* 0x000fe20000400000 */
[----:B------:R-:W-:Y:S01]  /*0a30*/  @!P5 FMUL R17, R17, 16777216 ;  /* 0x4b8000001111d820 */ /* 0x000fe20000400000 */
[----:B-1----:R-:W-:Y:S01]  /*0a40*/  FMUL R33, R44, R33 ;  /* 0x000000212c217220 */ /* 0x002fe20000400000 */
[----:B------:R-:W-:Y:S01]  /*0a50*/  MUFU.RCP R45, R18 ;  /* 0x00000012002d7308 */ /* 0x000fe20000001000 */
[----:B------:R-:W-:Y:S01]  /*0a60*/  FSEL R44, R16, 1, P4 ;  /* 0x3f800000102c7808 */ /* 0x000fe20002000000 */
[----:B-----5:R-:W-:Y:S01]  /*0a70*/  FMUL R36, R36, R17 ;  /* 0x0000001124247220 */ /* 0x020fe20000400000 */
[----:B------:R-:W-:-:S05]  /*0a80*/  CS2R R16, SRZ ;  /* 0x0000000000107805 */ /* 0x000fca000001ff00 */
[----:B------:R0:W1:Y:S02]  /*0a90*/  MUFU.RCP R35, R19 ;  /* 0x0000001300237308 */ /* 0x0000640000001000 */
[----:B0-----:R-:W-:-:S06]  /*0aa0*/  CS2R R18, SRZ ;  /* 0x0000000000127805 */ /* 0x001fcc000001ff00 */
[----:B------:R-:W5:Y:S01]  /*0ab0*/  @!P0 LDG.E.128 R16, desc[UR4][R26.64+0x800] ;  /* 0x000800041a108981 */ /* 0x000f62000c1e1d00 */
[----:B------:R-:W-:-:S04]  /*0ac0*/  @!P3 FMUL R44, R44, 16777216 ;  /* 0x4b8000002c2cb820 */ /* 0x000fc80000400000 */
[----:B-1----:R-:W-:Y:S01]  /*0ad0*/  FMUL R35, R35, R44 ;  /* 0x0000002c23237220 */ /* 0x002fe20000400000 */
[----:B----4-:R-:W-:Y:S01]  /*0ae0*/  FADD R44, -R37, R12 ;  /* 0x0000000c252c7221 */ /* 0x010fe20000000100 */
[----:B------:R-:W-:Y:S02]  /*0af0*/  FADD R37, -R2, R13 ;  /* 0x0000000d02257221 */ /* 0x000fe40000000100 */
[----:B------:R-:W0:Y:S01]  /*0b00*/  LDC.64 R12, c[0x0][0x238] ;  /* 0x00008e00ff0c7b82 */ /* 0x000e220000000a00 */
[----:B------:R-:W-:Y:S01]  /*0b10*/  FADD R14, -R3, R14 ;  /* 0x0000000e030e7221 */ /* 0x000fe20000000100 */
[----:B------:R-:W-:Y:S01]  /*0b20*/  FADD R15, -R4, R15 ;  /* 0x0000000f040f7221 */ /* 0x000fe20000000100 */
[----:B------:R-:W-:Y:S01]  /*0b30*/  FMUL R25, R25, R44 ;  /* 0x0000002c19197220 */ /* 0x000fe20000400000 */
[----:B------:R-:W-:Y:S01]  /*0b40*/  FMUL R30, R30, R37 ;  /* 0x000000251e1e7220 */ /* 0x000fe20000400000 */
[----:B------:R-:W-:Y:S01]  /*0b50*/  FMUL R31, R31, R14 ;  /* 0x0000000e1f1f7220 */ /* 0x000fe20000400000 */
[----:B------:R-:W-:Y:S01]  /*0b60*/  FMUL R32, R32, R15 ;  /* 0x0000000f20207220 */ /* 0x000fe20000400000 */
[----:B------:R-:W-:Y:S01]  /*0b70*/  @!P2 FMUL R34, R34, 16777216 ;  /* 0x4b8000002222a820 */ /* 0x000fe20000400000 */
[----:B------:R-:W-:Y:S01]  /*0b80*/  FFMA R9, R25, R9, R40 ;  /* 0x0000000919097223 */ /* 0x000fe20000000028 */
[----:B------:R-:W-:-:S02]  /*0b90*/  FFMA R10, R30, R10, R41 ;  /* 0x0000000a1e0a7223 */ /* 0x000fc40000000029 */
[----:B------:R-:W-:Y:S02]  /*0ba0*/  FMUL R34, R45, R34 ;  /* 0x000000222d227220 */ /* 0x000fe40000400000 */
[C---:B------:R-:W-:Y:S02]  /*0bb0*/  FSETP.GEU.AND P5, PT, R9.reuse, RZ, PT ;  /* 0x000000ff0900720b */ /* 0x040fe40003fae000 */
[----:B------:R-:W-:Y:S02]  /*0bc0*/  FSETP.GEU.AND P4, PT, R10, RZ, PT ;  /* 0x000000ff0a00720b */ /* 0x000fe40003f8e000 */
[----:B------:R-:W-:Y:S01]  /*0bd0*/  SEL R4, R9, RZ, P5 ;  /* 0x000000ff09047207 */ /* 0x000fe20002800000 */
[----:B0-----:R-:W-:-:S04]  /*0be0*/  IMAD.WIDE R12, R0, 0x4, R12 ;  /* 0x00000004000c7825 */ /* 0x001fc800078e020c */
[----:B---3--:R-:W-:Y:S01]  /*0bf0*/  FFMA R11, R31, R11, R42 ;  /* 0x0000000b1f0b7223 */ /* 0x008fe2000000002a */
[----:B--2---:R-:W-:-:S04]  /*0c00*/  FFMA R20, R32, R20, R43 ;  /* 0x0000001420147223 */ /* 0x004fc8000000002b */
[----:B------:R-:W-:Y:S02]  /*0c10*/  FSETP.GEU.AND P3, PT, R11, RZ, PT ;  /* 0x000000ff0b00720b */ /* 0x000fe40003f6e000 */
[----:B------:R-:W-:Y:S01]  /*0c20*/  FSETP.GEU.AND P2, PT, R20, RZ, PT ;  /* 0x000000ff1400720b */ /* 0x000fe20003f4e000 */
[----:B-----5:R-:W-:Y:S01]  /*0c30*/  FADD R19, -R8, R19 ;  /* 0x0000001308137221 */ /* 0x020fe20000000100 */
[----:B------:R-:W-:Y:S01]  /*0c40*/  FADD R18, -R7, R18 ;  /* 0x0000001207127221 */ /* 0x000fe20000000100 */
[----:B------:R-:W-:Y:S01]  /*0c50*/  FADD R17, -R6, R17 ;  /* 0x0000001106117221 */ /* 0x000fe20000000100 */
[----:B------:R-:W-:Y:S01]  /*0c60*/  FADD R16, -R5, R16 ;  /* 0x0000001005107221 */ /* 0x000fe20000000100 */
[----:B------:R-:W-:Y:S01]  /*0c70*/  FMUL R36, R36, R19 ;  /* 0x0000001324247220 */ /* 0x000fe20000400000 */
[----:B------:R-:W-:Y:S01]  /*0c80*/  FMUL R35, R35, R18 ;  /* 0x0000001223237220 */ /* 0x000fe20000400000 */
[----:B------:R-:W-:Y:S01]  /*0c90*/  FMUL R34, R34, R17 ;  /* 0x0000001122227220 */ /* 0x000fe20000400000 */
[----:B------:R-:W-:Y:S01]  /*0ca0*/  FMUL R33, R33, R16 ;  /* 0x0000001021217220 */ /* 0x000fe20000400000 */
[----:B------:R-:W-:Y:S01]  /*0cb0*/  SEL R7, R20, RZ, P2 ;  /* 0x000000ff14077207 */ /* 0x000fe20001000000 */
[----:B------:R-:W-:Y:S01]  /*0cc0*/  FFMA R24, R36, R24, R39 ;  /* 0x0000001824187223 */ /* 0x000fe20000000027 */
[----:B------:R-:W-:Y:S01]  /*0cd0*/  SEL R6, R11, RZ, P3 ;  /* 0x000000ff0b067207 */ /* 0x000fe20001800000 */
[----:B------:R-:W-:Y:S01]  /*0ce0*/  FFMA R23, R35, R23, R38 ;  /* 0x0000001723177223 */ /* 0x000fe20000000026 */
[----:B------:R-:W-:Y:S01]  /*0cf0*/  SEL R5, R10, RZ, P4 ;  /* 0x000000ff0a057207 */ /* 0x000fe20002000000 */
[----:B------:R-:W-:Y:S01]  /*0d00*/  FFMA R22, R34, R22, R29 ;  /* 0x0000001622167223 */ /* 0x000fe2000000001d */
[----:B------:R-:W-:-:S02]  /*0d10*/  FFMA R21, R33, R21, R28 ;  /* 0x0000001521157223 */ /* 0x000fc4000000001c */
[----:B------:R-:W-:Y:S01]  /*0d20*/  FSETP.GEU.AND P2, PT, R23, RZ, PT ;  /* 0x000000ff1700720b */ /* 0x000fe20003f4e000 */
[----:B------:R0:W-:Y:S01]  /*0d30*/  @!P1 STG.E.128 desc[UR4][R12.64], R4 ;  /* 0x000000040c009986 */ /* 0x0001e2000c101d04 */
[----:B------:R-:W-:Y:S02]  /*0d40*/  FSETP.GEU.AND P1, PT, R24, RZ, PT ;  /* 0x000000ff1800720b */ /* 0x000fe40003f2e000 */
[----:B------:R-:W-:Y:S02]  /*0d50*/  FSETP.GEU.AND P3, PT, R22, RZ, PT ;  /* 0x000000ff1600720b */ /* 0x000fe40003f6e000 */
[----:B------:R-:W-:Y:S02]  /*0d60*/  FSETP.GEU.AND P4, PT, R21, RZ, PT ;  /* 0x000000ff1500720b */ /* 0x000fe40003f8e000 */
[----:B------:R-:W-:Y:S02]  /*0d70*/  SEL R11, R24, RZ, P1 ;  /* 0x000000ff180b7207 */ /* 0x000fe40000800000 */
[----:B------:R-:W-:-:S02]  /*0d80*/  SEL R10, R23, RZ, P2 ;  /* 0x000000ff170a7207 */ /* 0x000fc40001000000 */
[----:B------:R-:W-:Y:S02]  /*0d90*/  SEL R9, R22, RZ, P3 ;  /* 0x000000ff16097207 */ /* 0x000fe40001800000 */
[----:B------:R-:W-:Y:S01]  /*0da0*/  SEL R8, R21, RZ, P4 ;  /* 0x000000ff15087207 */ /* 0x000fe20002000000 */
[----:B0-----:R-:W-:Y:S06]  /*0db0*/  @P0 EXIT ;  /* 0x000000000000094d */ /* 0x001fec0003800000 */
[----:B------:R-:W-:Y:S01]  /*0dc0*/  STG.E.128 desc[UR4][R12.64+0x800], R8 ;  /* 0x000800080c007986 */ /* 0x000fe2000c101d04 */
[----:B------:R-:W-:Y:S05]  /*0dd0*/  EXIT ;  /* 0x000000000000794d */ /* 0x000fea0003800000 */
.L_x_0:
[----:B------:R-:W-:-:S00]  /*0de0*/  BRA `(.L_x_0) ;  /* 0xfffffffc00fc7947 */ /* 0x000fc0000383ffff */
[----:B------:R-:W-:-:S00]  /*0df0*/  NOP ;  /* 0x0000000000007918 */ /* 0x000fc00000000000 */
        /* <DEDUP_REMOVED lines=8> */
.L_x_1:


//--------------------- .nv.global.init           --------------------------
	.section	.nv.global.init,"aw",@progbits
.nv.global.init:
	.type		_$_str,@object
	.size		_$_str,(_$_str_$_2 - _$_str)
_$_str:
        /*0000*/ 	.byte	0x5f, 0x5f, 0x43, 0x55, 0x44, 0x41, 0x5f, 0x46, 0x54, 0x5a, 0x00
	.type		_$_str_$_2,@object
	.size		_$_str_$_2,(.L_1 - _$_str_$_2)
_$_str_$_2:
        /*000b*/ 	.byte	0x5f, 0x5f, 0x43, 0x55, 0x44, 0x41, 0x5f, 0x50, 0x52, 0x45, 0x43, 0x5f, 0x53, 0x51, 0x52, 0x54
        /*001b*/ 	.byte	0x00
.L_1:


//--------------------- .nv.constant0.triton_poi_fused__native_batch_norm_legit_no_training_relu_42 --------------------------
	.section	.nv.constant0.triton_poi_fused__native_batch_norm_legit_no_training_relu_42,"a",@progbits
	.sectionflags	@""
	.align	4
.nv.constant0.triton_poi_fused__native_batch_norm_legit_no_training_relu_42:
	.zero		580
